	.headerflags	@"EF_CUDA_TEXMODE_UNIFIED EF_CUDA_64BIT_ADDRESS EF_CUDA_ACCELERATORS EF_CUDA_SM90 EF_CUDA_VIRTUAL_SM(EF_CUDA_SM90)"
	.elftype	@"ET_EXEC"


//--------------------- .nv.info                  --------------------------
	.section	.nv.info,"",@"SHT_CUDA_INFO"
	.align	4


	//----- nvinfo : EIATTR_REGCOUNT
	.align		4
        /*0000*/ 	.byte	0x04, 0x2f
        /*0002*/ 	.short	(.L_2 - .L_1)
	.align		4
.L_1:
        /*0004*/ 	.word	index@(triton_poi_fused_tanh_0)
        /*0008*/ 	.word	0x0000000b


	//----- nvinfo : EIATTR_MIN_STACK_SIZE
	.align		4
.L_2:
        /*000c*/ 	.byte	0x04, 0x12
        /*000e*/ 	.short	(.L_4 - .L_3)
	.align		4
.L_3:
        /*0010*/ 	.word	index@(triton_poi_fused_tanh_0)
        /*0014*/ 	.word	0x00000000


	//----- nvinfo : EIATTR_FRAME_SIZE
	.align		4
.L_4:
        /*0018*/ 	.byte	0x04, 0x11
        /*001a*/ 	.short	(.L_6 - .L_5)
	.align		4
.L_5:
        /*001c*/ 	.word	index@(triton_poi_fused_tanh_0)
        /*0020*/ 	.word	0x00000000


	//----- nvinfo : EIATTR_MIN_STACK_SIZE
	.align		4
.L_6:
        /*0024*/ 	.byte	0x04, 0x12
        /*0026*/ 	.short	(.L_8 - .L_7)
	.align		4
.L_7:
        /*0028*/ 	.word	index@(triton_poi_fused_tanh_0)
        /*002c*/ 	.word	0x00000000
.L_8:


//--------------------- .nv.info.triton_poi_fused_tanh_0 --------------------------
	.section	.nv.info.triton_poi_fused_tanh_0,"",@"SHT_CUDA_INFO"
	.sectionflags	@""
	.align	4


	//----- nvinfo : EIATTR_CUDA_API_VERSION
	.align		4
        /*0000*/ 	.byte	0x04, 0x37
        /*0002*/ 	.short	(.L_10 - .L_9)
.L_9:
        /*0004*/ 	.word	0x0000007c


	//----- nvinfo : EIATTR_KPARAM_INFO
	.align		4
.L_10:
        /*0008*/ 	.byte	0x04, 0x17
        /*000a*/ 	.short	(.L_12 - .L_11)
.L_11:
        /*000c*/ 	.word	0x00000000
        /*0010*/ 	.short	0x0002
        /*0012*/ 	.short	0x0010
        /*0014*/ 	.byte	0x00, 0xf0, 0x11, 0x00


	//----- nvinfo : EIATTR_KPARAM_INFO
	.align		4
.L_12:
        /*0018*/ 	.byte	0x04, 0x17
        /*001a*/ 	.short	(.L_14 - .L_13)
.L_13:
        /*001c*/ 	.word	0x00000000
        /*0020*/ 	.short	0x0001
        /*0022*/ 	.short	0x0008
        /*0024*/ 	.byte	0x00, 0xf4, 0x21, 0x00


	//----- nvinfo : EIATTR_KPARAM_INFO
	.align		4
.L_14:
        /*0028*/ 	.byte	0x04, 0x17
        /*002a*/ 	.short	(.L_16 - .L_15)
.L_15:
        /*002c*/ 	.word	0x00000000
        /*0030*/ 	.short	0x0000
        /*0032*/ 	.short	0x0000
        /*0034*/ 	.byte	0x00, 0xf4, 0x21, 0x00


	//----- nvinfo : EIATTR_SPARSE_MMA_MASK
	.align		4
.L_16:
        /*0038*/ 	.byte	0x03, 0x50
        /*003a*/ 	.short	0x0000


	//----- nvinfo : EIATTR_MAXREG_COUNT
	.align		4
        /*003c*/ 	.byte	0x03, 0x1b
        /*003e*/ 	.short	0x00ff


	//----- nvinfo : EIATTR_EXIT_INSTR_OFFSETS
	.align		4
        /*0040*/ 	.byte	0x04, 0x1c
        /*0042*/ 	.short	(.L_18 - .L_17)


	//   ....[0]....
.L_17:
        /*0044*/ 	.word	0x000003f0


	//   ....[1]....
        /*0048*/ 	.word	0x00000410


	//----- nvinfo : EIATTR_REQNTID
	.align		4
.L_18:
        /*004c*/ 	.byte	0x04, 0x10
        /*004e*/ 	.short	(.L_20 - .L_19)
.L_19:
        /*0050*/ 	.word	0x00000080
        /*0054*/ 	.word	0x00000001
        /*0058*/ 	.word	0x00000001


	//----- nvinfo : EIATTR_CRS_STACK_SIZE
	.align		4
.L_20:
        /*005c*/ 	.byte	0x04, 0x1e
        /*005e*/ 	.short	(.L_22 - .L_21)
.L_21:
        /*0060*/ 	.word	0x00000000


	//----- nvinfo : EIATTR_CBANK_PARAM_SIZE
	.align		4
.L_22:
        /*0064*/ 	.byte	0x03, 0x19
        /*0066*/ 	.short	0x0014


	//----- nvinfo : EIATTR_PARAM_CBANK
	.align		4
        /*0068*/ 	.byte	0x04, 0x0a
        /*006a*/ 	.short	(.L_24 - .L_23)
	.align		4
.L_23:
        /*006c*/ 	.word	index@(.nv.constant0.triton_poi_fused_tanh_0)
        /*0070*/ 	.short	0x0210
        /*0072*/ 	.short	0x0014


	//----- nvinfo : EIATTR_SW_WAR
	.align		4
.L_24:
        /*0074*/ 	.byte	0x04, 0x36
        /*0076*/ 	.short	(.L_26 - .L_25)
.L_25:
        /*0078*/ 	.word	0x00000008
.L_26:


//--------------------- .nv.callgraph             --------------------------
	.section	.nv.callgraph,"",@"SHT_CUDA_CALLGRAPH"
	.align	4
	.sectionentsize	8
	.align		4
        /*0000*/ 	.word	0x00000000
	.align		4
        /*0004*/ 	.word	0xffffffff
	.align		4
        /*0008*/ 	.word	0x00000000
	.align		4
        /*000c*/ 	.word	0xfffffffe
	.align		4
        /*0010*/ 	.word	0x00000000
	.align		4
        /*0014*/ 	.word	0xfffffffd
	.align		4
        /*0018*/ 	.word	0x00000000
	.align		4
        /*001c*/ 	.word	0xfffffffc


//--------------------- .nv.constant4             --------------------------
	.section	.nv.constant4,"a",@progbits
	.align	8
	.align		8
.nv.constant4:
        /*0000*/ 	.dword	_$_str


//--------------------- .text.triton_poi_fused_tanh_0 --------------------------
	.section	.text.triton_poi_fused_tanh_0,"ax",@progbits
	.align	128
        .global         triton_poi_fused_tanh_0
        .type           triton_poi_fused_tanh_0,@function
        .size           triton_poi_fused_tanh_0,(.L_x_9 - triton_poi_fused_tanh_0)
        .other          triton_poi_fused_tanh_0,@"STO_CUDA_ENTRY STV_DEFAULT"
triton_poi_fused_tanh_0:
.text.triton_poi_fused_tanh_0:
[----:B------:R-:W0:Y:S02]  /*0000*/  LDC R1, c[0x0][0x28] ;  /* 0x00000a00ff017b82 */ /* 0x000e240000000800 */
[----:B------:R-:W1:Y:S01]  /*0010*/  S2R R0, SR_TID.X ;  /* 0x0000000000007919 */ /* 0x000e620000002100 */
[----:B------:R-:W-:Y:S01]  /*0020*/  ULDC.64 UR4, c[0x0][0x208] ;  /* 0x0000820000047ab9 */ /* 0x000fe20000000a00 */
[----:B------:R-:W-:Y:S01]  /*0030*/  BSSY B0, `(.L_x_0) ;  /* 0x000000b000007945 */ /* 0x000fe20003800000 */
[----:B------:R-:W2:Y:S01]  /*0040*/  S2R R3, SR_CTAID.X ;  /* 0x0000000000037919 */ /* 0x000ea20000002500 */
[----:B-1----:R-:W-:-:S04]  /*0050*/  SHF.L.U32 R0, R0, 0x1, RZ ;  /* 0x0000000100007819 */ /* 0x002fc800000006ff */
[----:B------:R-:W-:-:S04]  /*0060*/  LOP3.LUT R0, R0, 0xfe, RZ, 0xc0, !PT ;  /* 0x000000fe00007812 */ /* 0x000fc800078ec0ff */
[----:B--2---:R-:W-:Y:S02]  /*0070*/  LEA R4, R3, R0, 0x8 ;  /* 0x0000000003047211 */ /* 0x004fe400078e40ff */
[----:B------:R-:W-:Y:S02]  /*0080*/  CS2R R2, SRZ ;  /* 0x0000000000027805 */ /* 0x000fe4000001ff00 */
[----:B------:R-:W-:-:S13]  /*0090*/  ISETP.GE.AND P0, PT, R4, 0x100, PT ;  /* 0x000001000400780c */ /* 0x000fda0003f06270 */
[----:B------:R-:W-:Y:S05]  /*00a0*/  @P0 BRA `(.L_x_1) ;  /* 0x00000000000c0947 */ /* 0x000fea0003800000 */
[----:B------:R-:W1:Y:S02]  /*00b0*/  LDC.64 R2, c[0x0][0x210] ;  /* 0x00008400ff027b82 */ /* 0x000e640000000a00 */
[----:B-1----:R-:W-:-:S06]  /*00c0*/  IMAD.WIDE R2, R4, 0x4, R2 ;  /* 0x0000000404027825 */ /* 0x002fcc00078e0202 */
[----:B------:R-:W5:Y:S02]  /*00d0*/  LDG.E.64 R2, desc[UR4][R2.64] ;  /* 0x0000000402027981 */ /* 0x000f64000c1e1b00 */
.L_x_1:
[----:B------:R-:W-:Y:S05]  /*00e0*/  BSYNC B0 ;  /* 0x0000000000007941 */ /* 0x000fea0003800000 */
.L_x_0:
[----:B-----5:R-:W-:Y:S01]  /*00f0*/  FADD.FTZ R7, |R2|, -RZ ;  /* 0x800000ff02077221 */ /* 0x020fe20000010200 */
[----:B------:R-:W-:Y:S04]  /*0100*/  BSSY B0, `(.L_x_2) ;  /* 0x0000014000007945 */ /* 0x000fe80003800000 */
[----:B------:R-:W-:-:S13]  /*0110*/  FSETP.GE.AND P1, PT, R7, 0.60000002384185791016, PT ;  /* 0x3f19999a0700780b */ /* 0x000fda0003f26000 */
[----:B------:R-:W-:Y:S05]  /*0120*/  @!P1 BRA `(.L_x_3) ;  /* 0x0000000000289947 */ /* 0x000fea0003800000 */
[C---:B------:R-:W-:Y:S01]  /*0130*/  FMUL R0, R7.reuse, 2.8853900432586669922 ;  /* 0x4038aa3b07007820 */ /* 0x040fe20000400000 */
[----:B------:R-:W-:Y:S01]  /*0140*/  HFMA2.MMA R6, -RZ, RZ, 1.875, 0 ;  /* 0x3f800000ff067435 */ /* 0x000fe200000001ff */
[----:B------:R-:W-:-:S04]  /*0150*/  FSETP.GE.AND P1, PT, R7, 9.010913848876953125, PT ;  /* 0x41102cb40700780b */ /* 0x000fc80003f26000 */
[----:B------:R-:W1:Y:S02]  /*0160*/  MUFU.EX2 R0, R0 ;  /* 0x0000000000007308 */ /* 0x000e640000000800 */
[----:B-1----:R-:W-:-:S06]  /*0170*/  FADD R5, R0, 1 ;  /* 0x3f80000000057421 */ /* 0x002fcc0000000000 */
[----:B------:R-:W1:Y:S02]  /*0180*/  MUFU.RCP R5, R5 ;  /* 0x0000000500057308 */ /* 0x000e640000001000 */
[----:B-1----:R-:W-:-:S05]  /*0190*/  FFMA.FTZ R6, R5, -2, R6 ;  /* 0xc000000005067823 */ /* 0x002fca0000010006 */
[----:B------:R-:W-:-:S04]  /*01a0*/  FSEL R7, R6, 1, !P1 ;  /* 0x3f80000006077808 */ /* 0x000fc80004800000 */
[----:B------:R-:W-:Y:S01]  /*01b0*/  LOP3.LUT R2, R7, 0x80000000, R2, 0xf8, !PT ;  /* 0x8000000007027812 */ /* 0x000fe200078ef802 */
[----:B------:R-:W-:Y:S06]  /*01c0*/  BRA `(.L_x_4) ;  /* 0x00000000001c7947 */ /* 0x000fec0003800000 */
.L_x_3:
[----:B------:R-:W-:Y:S01]  /*01d0*/  MOV R0, 0x3c80f082 ;  /* 0x3c80f08200007802 */ /* 0x000fe20000000f00 */
[----:B------:R-:W-:-:S04]  /*01e0*/  FMUL R5, R2, R2 ;  /* 0x0000000202057220 */ /* 0x000fc80000400000 */
[----:B------:R-:W-:-:S04]  /*01f0*/  FFMA.FTZ R0, R5, R0, -0.052303962409496307373 ;  /* 0xbd563cae05007423 */ /* 0x000fc80000010000 */
[----:B------:R-:W-:-:S04]  /*0200*/  FFMA.FTZ R0, R5, R0, 0.1331529766321182251 ;  /* 0x3e08594105007423 */ /* 0x000fc80000010000 */
[----:B------:R-:W-:-:S04]  /*0210*/  FFMA.FTZ R0, R5, R0, -0.33332768082618713379 ;  /* 0xbeaaa9ed05007423 */ /* 0x000fc80000010000 */
[----:B------:R-:W-:-:S04]  /*0220*/  FFMA.FTZ R5, R5, R0, RZ ;  /* 0x0000000005057223 */ /* 0x000fc800000100ff */
[----:B------:R-:W-:-:S07]  /*0230*/  FFMA.FTZ R2, R5, R2, R2 ;  /* 0x0000000205027223 */ /* 0x000fce0000010002 */
.L_x_4:
[----:B------:R-:W-:Y:S05]  /*0240*/  BSYNC B0 ;  /* 0x0000000000007941 */ /* 0x000fea0003800000 */
.L_x_2:
[----:B------:R-:W-:Y:S01]  /*0250*/  FADD.FTZ R8, |R3|, -RZ ;  /* 0x800000ff03087221 */ /* 0x000fe20000010200 */
[----:B------:R-:W-:Y:S01]  /*0260*/  BSSY B0, `(.L_x_5) ;  /* 0x0000015000007945 */ /* 0x000fe20003800000 */
[----:B------:R-:W-:-:S03]  /*0270*/  SHF.R.S32.HI R7, RZ, 0x1f, R4 ;  /* 0x0000001fff077819 */ /* 0x000fc60000011404 */
        /* <DEDUP_REMOVED lines=12> */
.L_x_6:
[----:B------:R-:W-:Y:S01]  /*0340*/  MOV R0, 0x3c80f082 ;  /* 0x3c80f08200007802 */ /* 0x000fe20000000f00 */
[----:B------:R-:W-:-:S04]  /*0350*/  FMUL R5, R3, R3 ;  /* 0x0000000303057220 */ /* 0x000fc80000400000 */
[----:B------:R-:W-:-:S04]  /*0360*/  FFMA.FTZ R0, R5, R0, -0.052303962409496307373 ;  /* 0xbd563cae05007423 */ /* 0x000fc80000010000 */
[----:B------:R-:W-:-:S04]  /*0370*/  FFMA.FTZ R0, R5, R0, 0.1331529766321182251 ;  /* 0x3e08594105007423 */ /* 0x000fc80000010000 */
[----:B------:R-:W-:-:S04]  /*0380*/  FFMA.FTZ R0, R5, R0, -0.33332768082618713379 ;  /* 0xbeaaa9ed05007423 */ /* 0x000fc80000010000 */
[----:B------:R-:W-:-:S04]  /*0390*/  FFMA.FTZ R0, R5, R0, RZ ;  /* 0x0000000005007223 */ /* 0x000fc800000100ff */
[----:B------:R-:W-:-:S07]  /*03a0*/  FFMA.FTZ R3, R0, R3, R3 ;  /* 0x0000000300037223 */ /* 0x000fce0000010003 */
.L_x_7:
[----:B------:R-:W-:Y:S05]  /*03b0*/  BSYNC B0 ;  /* 0x0000000000007941 */ /* 0x000fea0003800000 */
.L_x_5:
[----:B------:R-:W-:Y:S02]  /*03c0*/  ULDC.64 UR6, c[0x0][0x218] ;  /* 0x0000860000067ab9 */ /* 0x000fe40000000a00 */
[----:B------:R-:W-:-:S04]  /*03d0*/  LEA R6, P1, R4, UR6, 0x2 ;  /* 0x0000000604067c11 */ /* 0x000fc8000f8210ff */
[----:B------:R-:W-:Y:S01]  /*03e0*/  LEA.HI.X R7, R4, UR7, R7, 0x2, P1 ;  /* 0x0000000704077c11 */ /* 0x000fe200088f1407 */
[----:B------:R-:W-:Y:S08]  /*03f0*/  @P0 EXIT ;  /* 0x000000000000094d */ /* 0x000ff00003800000 */
[----:B------:R-:W-:Y:S01]  /*0400*/  STG.E.64 desc[UR4][R6.64], R2 ;  /* 0x0000000206007986 */ /* 0x000fe2000c101b04 */
[----:B------:R-:W-:Y:S05]  /*0410*/  EXIT ;  /* 0x000000000000794d */ /* 0x000fea0003800000 */
.L_x_8:
[----:B------:R-:W-:-:S00]  /*0420*/  BRA `(.L_x_8) ;  /* 0xfffffffc00fc7947 */ /* 0x000fc0000383ffff */
[----:B------:R-:W-:-:S00]  /*0430*/  NOP ;  /* 0x0000000000007918 */ /* 0x000fc00000000000 */
        /* <DEDUP_REMOVED lines=12> */
.L_x_9:


//--------------------- .nv.global.init           --------------------------
	.section	.nv.global.init,"aw",@progbits
.nv.global.init:
	.type		_$_str,@object
	.size		_$_str,(.L_0 - _$_str)
_$_str:
        /*0000*/ 	.byte	0x5f, 0x5f, 0x43, 0x55, 0x44, 0x41, 0x5f, 0x46, 0x54, 0x5a, 0x00
.L_0:


//--------------------- .nv.constant0.triton_poi_fused_tanh_0 --------------------------
	.section	.nv.constant0.triton_poi_fused_tanh_0,"a",@progbits
	.sectionflags	@""
	.align	4
.nv.constant0.triton_poi_fused_tanh_0:
	.zero		548
